//
// Generated by NVIDIA NVVM Compiler
//
// Compiler Build ID: CL-36424714
// Cuda compilation tools, release 13.0, V13.0.88
// Based on NVVM 20.0.0
//

.version 9.0
.target sm_100
.address_size 64

	// .globl	_Z28work_efficient_parallel_scanPiS_i
.extern .shared .align 16 .b8 temp[];

.visible .entry _Z28work_efficient_parallel_scanPiS_i(
	.param .u64 .ptr .align 1 _Z28work_efficient_parallel_scanPiS_i_param_0,
	.param .u64 .ptr .align 1 _Z28work_efficient_parallel_scanPiS_i_param_1,
	.param .u32 _Z28work_efficient_parallel_scanPiS_i_param_2
)
{
	.reg .pred 	%p<8>;
	.reg .b32 	%r<53>;
	.reg .b64 	%rd<9>;

	ld.param.u64 	%rd1, [_Z28work_efficient_parallel_scanPiS_i_param_0];
	ld.param.u64 	%rd2, [_Z28work_efficient_parallel_scanPiS_i_param_1];
	ld.param.u32 	%r15, [_Z28work_efficient_parallel_scanPiS_i_param_2];
	cvta.to.global.u64 	%rd3, %rd2;
	mov.u32 	%r1, %tid.x;
	shl.b32 	%r2, %r1, 1;
	mul.wide.u32 	%rd4, %r2, 4;
	add.s64 	%rd5, %rd3, %rd4;
	ld.global.u32 	%r17, [%rd5];
	shl.b32 	%r18, %r1, 3;
	mov.u32 	%r19, temp;
	add.s32 	%r3, %r19, %r18;
	or.b32  	%r4, %r2, 1;
	ld.global.u32 	%r20, [%rd5+4];
	st.shared.v2.u32 	[%r3], {%r17, %r20};
	shr.s32 	%r48, %r15, 1;
	setp.lt.s32 	%p1, %r48, 1;
	mov.b32 	%r50, 1;
	@%p1 bra 	$L__BB0_5;
	mov.b32 	%r50, 1;
$L__BB0_2:
	bar.sync 	0;
	setp.ge.s32 	%p2, %r1, %r48;
	@%p2 bra 	$L__BB0_4;
	mul.lo.s32 	%r22, %r50, %r4;
	add.s32 	%r23, %r22, %r50;
	shl.b32 	%r24, %r23, 2;
	add.s32 	%r26, %r19, %r24;
	ld.shared.u32 	%r27, [%r26+-4];
	shl.b32 	%r28, %r22, 2;
	add.s32 	%r29, %r19, %r28;
	ld.shared.u32 	%r30, [%r29+-4];
	add.s32 	%r31, %r30, %r27;
	st.shared.u32 	[%r26+-4], %r31;
$L__BB0_4:
	shl.b32 	%r50, %r50, 1;
	shr.u32 	%r9, %r48, 1;
	setp.gt.u32 	%p3, %r48, 1;
	mov.u32 	%r48, %r9;
	@%p3 bra 	$L__BB0_2;
$L__BB0_5:
	setp.ne.s32 	%p4, %r1, 0;
	@%p4 bra 	$L__BB0_7;
	shl.b32 	%r32, %r15, 2;
	add.s32 	%r34, %r19, %r32;
	mov.b32 	%r35, 0;
	st.shared.u32 	[%r34+-4], %r35;
$L__BB0_7:
	setp.lt.s32 	%p5, %r15, 2;
	@%p5 bra 	$L__BB0_12;
	mov.b32 	%r51, 1;
$L__BB0_9:
	shr.u32 	%r50, %r50, 1;
	bar.sync 	0;
	setp.ge.u32 	%p6, %r1, %r51;
	@%p6 bra 	$L__BB0_11;
	mul.lo.s32 	%r37, %r50, %r4;
	shl.b32 	%r38, %r37, 2;
	add.s32 	%r40, %r19, %r38;
	ld.shared.u32 	%r41, [%r40+-4];
	shl.b32 	%r42, %r50, 2;
	add.s32 	%r43, %r40, %r42;
	ld.shared.u32 	%r44, [%r43+-4];
	st.shared.u32 	[%r40+-4], %r44;
	add.s32 	%r45, %r44, %r41;
	st.shared.u32 	[%r43+-4], %r45;
$L__BB0_11:
	shl.b32 	%r51, %r51, 1;
	setp.lt.s32 	%p7, %r51, %r15;
	@%p7 bra 	$L__BB0_9;
$L__BB0_12:
	cvta.to.global.u64 	%rd6, %rd1;
	bar.sync 	0;
	ld.shared.v2.u32 	{%r46, %r47}, [%r3];
	add.s64 	%rd8, %rd6, %rd4;
	st.global.u32 	[%rd8], %r46;
	st.global.u32 	[%rd8+4], %r47;
	ret;

}


// ===== COMPILED SASS (sm_100) =====

	.target	sm_100

	.elftype	@"ET_EXEC"


//--------------------- .note.nv.tkinfo           --------------------------
	.section	.note.nv.tkinfo,"",@"SHT_NOTE"
	.sectionflags	@"SHF_NOTE_NV_TKINFO"
	.tkinfo
        /*0018*/ 	.word	0x00000002
        /*0030*/ 	.string	""
        /*0030*/ 	.string	"ptxas"
        /*0030*/ 	.string	"Cuda compilation tools, release 13.0, V13.0.88"
        /*0030*/ 	.string	"Build cuda_13.0.r13.0/compiler.36424714_0"
        /*0030*/ 	.string	"-arch sm_100 -m 64 "



//--------------------- .note.nv.cuinfo           --------------------------
	.section	.note.nv.cuinfo,"",@"SHT_NOTE"
	.sectionflags	@"SHF_NOTE_NV_CUINFO"
        /*0018*/ 	.short	0x0002
        /*001a*/ 	.short	0x0064
        /*001c*/ 	.short	0x0082
	.zero		2


//--------------------- .nv.info                  --------------------------
	.section	.nv.info,"",@"SHT_CUDA_INFO"
	.align	4


	//----- nvinfo : EIATTR_REGCOUNT
	.align		4
        /*0000*/ 	.byte	0x04, 0x2f
        /*0002*/ 	.short	(.L_1 - .L_0)
	.align		4
.L_0:
        /*0004*/ 	.word	index@(_Z28work_efficient_parallel_scanPiS_i)
        /*0008*/ 	.word	0x0000000d


	//----- nvinfo : EIATTR_FRAME_SIZE
	.align		4
.L_1:
        /*000c*/ 	.byte	0x04, 0x11
        /*000e*/ 	.short	(.L_3 - .L_2)
	.align		4
.L_2:
        /*0010*/ 	.word	index@(_Z28work_efficient_parallel_scanPiS_i)
        /*0014*/ 	.word	0x00000000


	//----- nvinfo : EIATTR_MIN_STACK_SIZE
	.align		4
.L_3:
        /*0018*/ 	.byte	0x04, 0x12
        /*001a*/ 	.short	(.L_5 - .L_4)
	.align		4
.L_4:
        /*001c*/ 	.word	index@(_Z28work_efficient_parallel_scanPiS_i)
        /*0020*/ 	.word	0x00000000
.L_5:


//--------------------- .nv.compat                --------------------------
	.section	.nv.compat,"",@"SHT_CUDA_COMPAT_INFO"
	.align	4
        /*0000*/ 	.byte	0x02, 0x09, 0x00, 0x00, 0x02, 0x02, 0x01, 0x00, 0x02, 0x05, 0x05, 0x00, 0x03, 0x07, 0x01, 0x01
        /*0010*/ 	.byte	0x02, 0x03, 0x00, 0x00, 0x02, 0x06, 0x01, 0x00, 0x04, 0x0b, 0x08, 0x00, 0x09, 0x00, 0x00, 0x00
        /*0020*/ 	.byte	0x00, 0x00, 0x00, 0x00


//--------------------- .nv.info._Z28work_efficient_parallel_scanPiS_i --------------------------
	.section	.nv.info._Z28work_efficient_parallel_scanPiS_i,"",@"SHT_CUDA_INFO"
	.sectionflags	@""
	.align	4


	//----- nvinfo : EIATTR_CUDA_API_VERSION
	.align		4
        /*0000*/ 	.byte	0x04, 0x37
        /*0002*/ 	.short	(.L_7 - .L_6)
.L_6:
        /*0004*/ 	.word	0x00000082


	//----- nvinfo : EIATTR_KPARAM_INFO
	.align		4
.L_7:
        /*0008*/ 	.byte	0x04, 0x17
        /*000a*/ 	.short	(.L_9 - .L_8)
.L_8:
        /*000c*/ 	.word	0x00000000
        /*0010*/ 	.short	0x0002
        /*0012*/ 	.short	0x0010
        /*0014*/ 	.byte	0x00, 0xf0, 0x11, 0x00


	//----- nvinfo : EIATTR_KPARAM_INFO
	.align		4
.L_9:
        /*0018*/ 	.byte	0x04, 0x17
        /*001a*/ 	.short	(.L_11 - .L_10)
.L_10:
        /*001c*/ 	.word	0x00000000
        /*0020*/ 	.short	0x0001
        /*0022*/ 	.short	0x0008
        /*0024*/ 	.byte	0x00, 0xf5, 0x21, 0x00


	//----- nvinfo : EIATTR_KPARAM_INFO
	.align		4
.L_11:
        /*0028*/ 	.byte	0x04, 0x17
        /*002a*/ 	.short	(.L_13 - .L_12)
.L_12:
        /*002c*/ 	.word	0x00000000
        /*0030*/ 	.short	0x0000
        /*0032*/ 	.short	0x0000
        /*0034*/ 	.byte	0x00, 0xf5, 0x21, 0x00


	//----- nvinfo : EIATTR_SPARSE_MMA_MASK
	.align		4
.L_13:
        /*0038*/ 	.byte	0x03, 0x50
        /*003a*/ 	.short	0x0000


	//----- nvinfo : EIATTR_MAXREG_COUNT
	.align		4
        /*003c*/ 	.byte	0x03, 0x1b
        /*003e*/ 	.short	0x00ff


	//----- nvinfo : EIATTR_NUM_BARRIERS
	.align		4
        /*0040*/ 	.byte	0x02, 0x4c
        /*0042*/ 	.byte	0x01
	.zero		1


	//----- nvinfo : EIATTR_MERCURY_ISA_VERSION
	.align		4
        /*0044*/ 	.byte	0x03, 0x5f
        /*0046*/ 	.short	0x0101


	//----- nvinfo : EIATTR_VRC_CTA_INIT_COUNT
	.align		4
        /*0048*/ 	.byte	0x02, 0x4a
	.zero		1
	.zero		1


	//----- nvinfo : EIATTR_EXIT_INSTR_OFFSETS
	.align		4
        /*004c*/ 	.byte	0x04, 0x1c
        /*004e*/ 	.short	(.L_15 - .L_14)


	//   ....[0]....
.L_14:
        /*0050*/ 	.word	0x000003f0


	//----- nvinfo : EIATTR_CBANK_PARAM_SIZE
	.align		4
.L_15:
        /*0054*/ 	.byte	0x03, 0x19
        /*0056*/ 	.short	0x0014


	//----- nvinfo : EIATTR_PARAM_CBANK
	.align		4
        /*0058*/ 	.byte	0x04, 0x0a
        /*005a*/ 	.short	(.L_17 - .L_16)
	.align		4
.L_16:
        /*005c*/ 	.word	index@(.nv.constant0._Z28work_efficient_parallel_scanPiS_i)
        /*0060*/ 	.short	0x0380
        /*0062*/ 	.short	0x0014


	//----- nvinfo : EIATTR_SW_WAR
	.align		4
.L_17:
        /*0064*/ 	.byte	0x04, 0x36
        /*0066*/ 	.short	(.L_19 - .L_18)
.L_18:
        /*0068*/ 	.word	0x00000008
.L_19:


//--------------------- .nv.callgraph             --------------------------
	.section	.nv.callgraph,"",@"SHT_CUDA_CALLGRAPH"
	.align	4
	.sectionentsize	8
	.align		4
        /*0000*/ 	.word	0x00000000
	.align		4
        /*0004*/ 	.word	0xffffffff
	.align		4
        /*0008*/ 	.word	0x00000000
	.align		4
        /*000c*/ 	.word	0xfffffffe
	.align		4
        /*0010*/ 	.word	0x00000000
	.align		4
        /*0014*/ 	.word	0xfffffffd
	.align		4
        /*0018*/ 	.word	0x00000000
	.align		4
        /*001c*/ 	.word	0xfffffffc


//--------------------- .text._Z28work_efficient_parallel_scanPiS_i --------------------------
	.section	.text._Z28work_efficient_parallel_scanPiS_i,"ax",@progbits
	.align	128
        .global         _Z28work_efficient_parallel_scanPiS_i
        .type           _Z28work_efficient_parallel_scanPiS_i,@function
        .size           _Z28work_efficient_parallel_scanPiS_i,(.L_x_5 - _Z28work_efficient_parallel_scanPiS_i)
        .other          _Z28work_efficient_parallel_scanPiS_i,@"STO_CUDA_ENTRY STV_DEFAULT"
_Z28work_efficient_parallel_scanPiS_i:
.text._Z28work_efficient_parallel_scanPiS_i:
[----:B------:R-:W-:Y:S01]  /*0000*/  LDC R1, c[0x0][0x37c] ;  /* 0x0000df00ff017b82 */ /* 0x000fe20000000800 */
[----:B------:R-:W0:Y:S07]  /*0010*/  S2R R9, SR_TID.X ;  /* 0x0000000000097919 */ /* 0x000e2e0000002100 */
[----:B------:R-:W1:Y:S01]  /*0020*/  LDC.64 R2, c[0x0][0x388] ;  /* 0x0000e200ff027b82 */ /* 0x000e620000000a00 */
[----:B------:R-:W2:Y:S01]  /*0030*/  LDCU.64 UR8, c[0x0][0x358] ;  /* 0x00006b00ff0877ac */ /* 0x000ea20008000a00 */
[----:B------:R-:W3:Y:S06]  /*0040*/  LDCU UR6, c[0x0][0x390] ;  /* 0x00007200ff0677ac */ /* 0x000eec0008000800 */
[----:B------:R-:W4:Y:S08]  /*0050*/  S2UR UR5, SR_CgaCtaId ;  /* 0x00000000000579c3 */ /* 0x000f300000008800 */
[----:B------:R-:W5:Y:S01]  /*0060*/  LDC R8, c[0x0][0x390] ;  /* 0x0000e400ff087b82 */ /* 0x000f620000000800 */
[----:B0-----:R-:W-:-:S04]  /*0070*/  IMAD.SHL.U32 R0, R9, 0x2, RZ ;  /* 0x0000000209007824 */ /* 0x001fc800078e00ff */
[----:B-1----:R-:W-:-:S05]  /*0080*/  IMAD.WIDE.U32 R2, R0, 0x4, R2 ;  /* 0x0000000400027825 */ /* 0x002fca00078e0002 */
[----:B--2---:R-:W2:Y:S04]  /*0090*/  LDG.E R4, desc[UR8][R2.64] ;  /* 0x0000000802047981 */ /* 0x004ea8000c1e1900 */
[----:B------:R0:W2:Y:S01]  /*00a0*/  LDG.E R5, desc[UR8][R2.64+0x4] ;  /* 0x0000040802057981 */ /* 0x0000a2000c1e1900 */
[----:B------:R-:W-:Y:S01]  /*00b0*/  UMOV UR4, 0x400 ;  /* 0x0000040000047882 */ /* 0x000fe20000000000 */
[----:B------:R-:W-:Y:S01]  /*00c0*/  ISETP.NE.AND P1, PT, R9, RZ, PT ;  /* 0x000000ff0900720c */ /* 0x000fe20003f25270 */
[----:B----4-:R-:W-:Y:S01]  /*00d0*/  ULEA UR4, UR5, UR4, 0x18 ;  /* 0x0000000405047291 */ /* 0x010fe2000f8ec0ff */
[----:B-----5:R-:W-:Y:S01]  /*00e0*/  ISETP.GE.AND P2, PT, R8, 0x2, PT ;  /* 0x000000020800780c */ /* 0x020fe20003f46270 */
[----:B---3--:R-:W-:-:S04]  /*00f0*/  USHF.R.S32.HI UR5, URZ, 0x1, UR6 ;  /* 0x00000001ff057899 */ /* 0x008fc80008011406 */
[----:B------:R-:W-:Y:S01]  /*0100*/  LEA R6, R9, UR4, 0x3 ;  /* 0x0000000409067c11 */ /* 0x000fe2000f8e18ff */
[----:B------:R-:W-:Y:S01]  /*0110*/  UISETP.GE.AND UP0, UPT, UR5, 0x1, UPT ;  /* 0x000000010500788c */ /* 0x000fe2000bf06270 */
[----:B0-----:R-:W-:Y:S02]  /*0120*/  IMAD.MOV.U32 R3, RZ, RZ, 0x1 ;  /* 0x00000001ff037424 */ /* 0x001fe400078e00ff */
[----:B------:R-:W-:Y:S01]  /*0130*/  VIADD R2, R0, 0x1 ;  /* 0x0000000100027836 */ /* 0x000fe20000000000 */
[----:B--2---:R0:W-:Y:S05]  /*0140*/  STS.64 [R6], R4 ;  /* 0x0000000406007388 */ /* 0x0041ea0000000a00 */
[----:B------:R-:W-:Y:S05]  /*0150*/  BRA.U !UP0, `(.L_x_0) ;  /* 0x0000000108407547 */ /* 0x000fea000b800000 */
[----:B------:R-:W-:-:S07]  /*0160*/  HFMA2 R3, -RZ, RZ, 0, 5.9604644775390625e-08 ;  /* 0x00000001ff037431 */ /* 0x000fce00000001ff */
.L_x_1:
[----:B------:R-:W-:Y:S01]  /*0170*/  BAR.SYNC.DEFER_BLOCKING 0x0 ;  /* 0x0000000000007b1d */ /* 0x000fe20000010000 */
[----:B------:R-:W-:Y:S01]  /*0180*/  ISETP.GE.AND P0, PT, R9, UR5, PT ;  /* 0x0000000509007c0c */ /* 0x000fe2000bf06270 */
[----:B------:R-:W-:Y:S02]  /*0190*/  UISETP.GT.U32.AND UP0, UPT, UR5, 0x1, UPT ;  /* 0x000000010500788c */ /* 0x000fe4000bf04070 */
[----:B------:R-:W-:-:S07]  /*01a0*/  USHF.R.U32.HI UR6, URZ, 0x1, UR5 ;  /* 0x00000001ff067899 */ /* 0x000fce0008011605 */
[----:B------:R-:W-:-:S03]  /*01b0*/  UMOV UR5, UR6 ;  /* 0x0000000600057c82 */ /* 0x000fc60008000000 */
[----:B01----:R-:W-:-:S04]  /*01c0*/  @!P0 IMAD R4, R2, R3, RZ ;  /* 0x0000000302048224 */ /* 0x003fc800078e02ff */
[C---:B------:R-:W-:Y:S01]  /*01d0*/  @!P0 IMAD.IADD R5, R4.reuse, 0x1, R3 ;  /* 0x0000000104058824 */ /* 0x040fe200078e0203 */
[----:B------:R-:W-:Y:S02]  /*01e0*/  @!P0 LEA R7, R4, UR4, 0x2 ;  /* 0x0000000404078c11 */ /* 0x000fe4000f8e10ff */
[----:B------:R-:W-:Y:S02]  /*01f0*/  SHF.L.U32 R3, R3, 0x1, RZ ;  /* 0x0000000103037819 */ /* 0x000fe400000006ff */
[----:B------:R-:W-:Y:S02]  /*0200*/  @!P0 LEA R5, R5, UR4, 0x2 ;  /* 0x0000000405058c11 */ /* 0x000fe4000f8e10ff */
[----:B------:R-:W-:Y:S04]  /*0210*/  @!P0 LDS R7, [R7+-0x4] ;  /* 0xfffffc0007078984 */ /* 0x000fe80000000800 */
[----:B------:R-:W0:Y:S02]  /*0220*/  @!P0 LDS R4, [R5+-0x4] ;  /* 0xfffffc0005048984 */ /* 0x000e240000000800 */
[----:B0-----:R-:W-:-:S05]  /*0230*/  @!P0 IMAD.IADD R4, R4, 0x1, R7 ;  /* 0x0000000104048824 */ /* 0x001fca00078e0207 */
[----:B------:R1:W-:Y:S01]  /*0240*/  @!P0 STS [R5+-0x4], R4 ;  /* 0xfffffc0405008388 */ /* 0x0003e20000000800 */
[----:B------:R-:W-:Y:S05]  /*0250*/  BRA.U UP0, `(.L_x_1) ;  /* 0xfffffffd00c47547 */ /* 0x000fea000b83ffff */
.L_x_0:
[----:B01----:R-:W-:-:S05]  /*0260*/  @!P1 LEA R4, R8, UR4, 0x2 ;  /* 0x0000000408049c11 */ /* 0x003fca000f8e10ff */
[----:B------:R0:W-:Y:S01]  /*0270*/  @!P1 STS [R4+-0x4], RZ ;  /* 0xfffffcff04009388 */ /* 0x0001e20000000800 */
[----:B------:R-:W-:Y:S05]  /*0280*/  @!P2 BRA `(.L_x_2) ;  /* 0x000000000040a947 */ /* 0x000fea0003800000 */
[----:B------:R-:W1:Y:S01]  /*0290*/  LDCU UR6, c[0x0][0x390] ;  /* 0x00007200ff0677ac */ /* 0x000e620008000800 */
[----:B------:R-:W-:-:S05]  /*02a0*/  UMOV UR5, 0x1 ;  /* 0x0000000100057882 */ /* 0x000fca0000000000 */
.L_x_3:
[----:B------:R-:W-:Y:S01]  /*02b0*/  BAR.SYNC.DEFER_BLOCKING 0x0 ;  /* 0x0000000000007b1d */ /* 0x000fe20000010000 */
[----:B------:R-:W-:Y:S01]  /*02c0*/  ISETP.GE.U32.AND P0, PT, R9, UR5, PT ;  /* 0x0000000509007c0c */ /* 0x000fe2000bf06070 */
[----:B------:R-:W-:Y:S01]  /*02d0*/  USHF.L.U32 UR5, UR5, 0x1, URZ ;  /* 0x0000000105057899 */ /* 0x000fe200080006ff */
[----:B------:R-:W-:-:S03]  /*02e0*/  SHF.R.U32.HI R3, RZ, 0x1, R3 ;  /* 0x00000001ff037819 */ /* 0x000fc60000011603 */
[----:B-1----:R-:W-:-:S08]  /*02f0*/  UISETP.GE.AND UP0, UPT, UR5, UR6, UPT ;  /* 0x000000060500728c */ /* 0x002fd0000bf06270 */
[----:B0-2---:R-:W-:-:S05]  /*0300*/  @!P0 IMAD R4, R2, R3, RZ ;  /* 0x0000000302048224 */ /* 0x005fca00078e02ff */
[----:B------:R-:W-:-:S05]  /*0310*/  @!P0 LEA R4, R4, UR4, 0x2 ;  /* 0x0000000404048c11 */ /* 0x000fca000f8e10ff */
[----:B------:R-:W-:Y:S01]  /*0320*/  @!P0 IMAD R7, R3, 0x4, R4 ;  /* 0x0000000403078824 */ /* 0x000fe200078e0204 */
[----:B------:R-:W-:Y:S04]  /*0330*/  @!P0 LDS R5, [R4+-0x4] ;  /* 0xfffffc0004058984 */ /* 0x000fe80000000800 */
[----:B------:R-:W0:Y:S02]  /*0340*/  @!P0 LDS R8, [R7+-0x4] ;  /* 0xfffffc0007088984 */ /* 0x000e240000000800 */
[----:B0-----:R-:W-:Y:S02]  /*0350*/  @!P0 IADD3 R10, PT, PT, R5, R8, RZ ;  /* 0x00000008050a8210 */ /* 0x001fe40007ffe0ff */
[----:B------:R2:W-:Y:S04]  /*0360*/  @!P0 STS [R4+-0x4], R8 ;  /* 0xfffffc0804008388 */ /* 0x0005e80000000800 */
[----:B------:R2:W-:Y:S01]  /*0370*/  @!P0 STS [R7+-0x4], R10 ;  /* 0xfffffc0a07008388 */ /* 0x0005e20000000800 */
[----:B------:R-:W-:Y:S05]  /*0380*/  BRA.U !UP0, `(.L_x_3) ;  /* 0xfffffffd08c87547 */ /* 0x000fea000b83ffff */
.L_x_2:
[----:B------:R-:W-:Y:S08]  /*0390*/  BAR.SYNC.DEFER_BLOCKING 0x0 ;  /* 0x0000000000007b1d */ /* 0x000ff00000010000 */
[----:B------:R-:W1:Y:S01]  /*03a0*/  LDC.64 R2, c[0x0][0x380] ;  /* 0x0000e000ff027b82 */ /* 0x000e620000000a00 */
[----:B--2---:R-:W2:Y:S01]  /*03b0*/  LDS.64 R6, [R6] ;  /* 0x0000000006067984 */ /* 0x004ea20000000a00 */
[----:B-1----:R-:W-:-:S05]  /*03c0*/  IMAD.WIDE.U32 R2, R0, 0x4, R2 ;  /* 0x0000000400027825 */ /* 0x002fca00078e0002 */
[----:B--2---:R-:W-:Y:S04]  /*03d0*/  STG.E desc[UR8][R2.64], R6 ;  /* 0x0000000602007986 */ /* 0x004fe8000c101908 */
[----:B------:R-:W-:Y:S01]  /*03e0*/  STG.E desc[UR8][R2.64+0x4], R7 ;  /* 0x0000040702007986 */ /* 0x000fe2000c101908 */
[----:B------:R-:W-:Y:S05]  /*03f0*/  EXIT ;  /* 0x000000000000794d */ /* 0x000fea0003800000 */
.L_x_4:
[----:B------:R-:W-:-:S00]  /*0400*/  BRA `(.L_x_4) ;  /* 0xfffffffc00fc7947 */ /* 0x000fc0000383ffff */
[----:B------:R-:W-:-:S00]  /*0410*/  NOP ;  /* 0x0000000000007918 */ /* 0x000fc00000000000 */
        /* <DEDUP_REMOVED lines=14> */
.L_x_5:


//--------------------- .nv.shared._Z28work_efficient_parallel_scanPiS_i --------------------------
	.section	.nv.shared._Z28work_efficient_parallel_scanPiS_i,"aw",@nobits
	.sectionflags	@""
	.align	16
	.zero		1024


//--------------------- .nv.shared.reserved.0     --------------------------
	.section	.nv.shared.reserved.0,"aw",@nobits
	.weak		__nv_reservedSMEM_offset_0_alias
	.size		__nv_reservedSMEM_offset_0_alias, 0, 64
	.other		__nv_reservedSMEM_offset_0_alias,@"STO_CUDA_RESERVED_SHARED STV_DEFAULT"
__nv_reservedSMEM_offset_0_alias:
	.zero		0
	.zero		64


//--------------------- .nv.constant0._Z28work_efficient_parallel_scanPiS_i --------------------------
	.section	.nv.constant0._Z28work_efficient_parallel_scanPiS_i,"a",@progbits
	.sectionflags	@""
	.align	4
.nv.constant0._Z28work_efficient_parallel_scanPiS_i:
	.zero		916


//--------------------- SYMBOLS --------------------------

	.type		.nv.reservedSmem.offset0,@object
	.size		.nv.reservedSmem.offset0,0x4
	.type		.nv.reservedSmem.cap,@object
	.size		.nv.reservedSmem.cap,0x4
